//
// Generated by NVIDIA NVVM Compiler
//
// Compiler Build ID: CL-36424714
// Cuda compilation tools, release 13.0, V13.0.88
// Based on NVVM 20.0.0
//

.version 9.0
.target sm_100
.address_size 64

	// .globl	_Z14compara_genomaPi
.global .attribute(.managed) .align 1 .b8 vetor1[30800];
.global .attribute(.managed) .align 1 .b8 vetor2[30800];
.global .attribute(.managed) .align 4 .b8 qtd_iguais[400];

.visible .entry _Z14compara_genomaPi(
	.param .u64 .ptr .align 1 _Z14compara_genomaPi_param_0
)
{
	.reg .pred 	%p<4>;
	.reg .b16 	%rs<8>;
	.reg .b32 	%r<6>;
	.reg .b64 	%rd<8>;

	ld.param.u64 	%rd3, [_Z14compara_genomaPi_param_0];
	mov.u32 	%r1, %ctaid.x;
	mov.u32 	%r2, %ntid.x;
	mov.u32 	%r3, %tid.x;
	mad.lo.s32 	%r4, %r1, %r2, %r3;
	cvt.s64.s32 	%rd4, %r4;
	mov.u64 	%rd5, vetor1;
	add.s64 	%rd1, %rd5, %rd4;
	ld.global.u8 	%rs1, [%rd1];
	setp.eq.s16 	%p1, %rs1, 0;
	mov.u64 	%rd6, vetor2;
	add.s64 	%rd2, %rd6, %rd4;
	@%p1 bra 	$L__BB0_2;
	ld.global.u8 	%rs7, [%rd2];
	bra.uni 	$L__BB0_3;
$L__BB0_2:
	ld.global.u8 	%rs7, [%rd2];
	setp.eq.s16 	%p2, %rs7, 0;
	@%p2 bra 	$L__BB0_5;
$L__BB0_3:
	setp.ne.s16 	%p3, %rs1, %rs7;
	@%p3 bra 	$L__BB0_5;
	cvta.to.global.u64 	%rd7, %rd3;
	atom.global.add.u32 	%r5, [%rd7], 1;
$L__BB0_5:
	mov.b16 	%rs6, 0;
	st.global.u8 	[%rd1], %rs6;
	st.global.u8 	[%rd2], %rs6;
	ret;

}


// ===== COMPILED SASS (sm_100) =====

	.target	sm_100

	.elftype	@"ET_EXEC"


//--------------------- .note.nv.tkinfo           --------------------------
	.section	.note.nv.tkinfo,"",@"SHT_NOTE"
	.sectionflags	@"SHF_NOTE_NV_TKINFO"
	.tkinfo
        /*0018*/ 	.word	0x00000002
        /*0030*/ 	.string	""
        /*0030*/ 	.string	"ptxas"
        /*0030*/ 	.string	"Cuda compilation tools, release 13.0, V13.0.88"
        /*0030*/ 	.string	"Build cuda_13.0.r13.0/compiler.36424714_0"
        /*0030*/ 	.string	"-arch sm_100 -m 64 "



//--------------------- .note.nv.cuinfo           --------------------------
	.section	.note.nv.cuinfo,"",@"SHT_NOTE"
	.sectionflags	@"SHF_NOTE_NV_CUINFO"
        /*0018*/ 	.short	0x0002
        /*001a*/ 	.short	0x0064
        /*001c*/ 	.short	0x0082
	.zero		2


//--------------------- .nv.info                  --------------------------
	.section	.nv.info,"",@"SHT_CUDA_INFO"
	.align	4


	//----- nvinfo : EIATTR_REGCOUNT
	.align		4
        /*0000*/ 	.byte	0x04, 0x2f
        /*0002*/ 	.short	(.L_4 - .L_3)
	.align		4
.L_3:
        /*0004*/ 	.word	index@(_Z14compara_genomaPi)
        /*0008*/ 	.word	0x0000000c


	//----- nvinfo : EIATTR_FRAME_SIZE
	.align		4
.L_4:
        /*000c*/ 	.byte	0x04, 0x11
        /*000e*/ 	.short	(.L_6 - .L_5)
	.align		4
.L_5:
        /*0010*/ 	.word	index@(_Z14compara_genomaPi)
        /*0014*/ 	.word	0x00000000


	//----- nvinfo : EIATTR_MIN_STACK_SIZE
	.align		4
.L_6:
        /*0018*/ 	.byte	0x04, 0x12
        /*001a*/ 	.short	(.L_8 - .L_7)
	.align		4
.L_7:
        /*001c*/ 	.word	index@(_Z14compara_genomaPi)
        /*0020*/ 	.word	0x00000000
.L_8:


//--------------------- .nv.compat                --------------------------
	.section	.nv.compat,"",@"SHT_CUDA_COMPAT_INFO"
	.align	4
        /*0000*/ 	.byte	0x02, 0x09, 0x00, 0x00, 0x02, 0x02, 0x01, 0x00, 0x02, 0x05, 0x05, 0x00, 0x03, 0x07, 0x01, 0x01
        /*0010*/ 	.byte	0x02, 0x03, 0x00, 0x00, 0x02, 0x06, 0x01, 0x00, 0x04, 0x0b, 0x08, 0x00, 0x09, 0x00, 0x00, 0x00
        /*0020*/ 	.byte	0x00, 0x00, 0x00, 0x00


//--------------------- .nv.info._Z14compara_genomaPi --------------------------
	.section	.nv.info._Z14compara_genomaPi,"",@"SHT_CUDA_INFO"
	.sectionflags	@""
	.align	4


	//----- nvinfo : EIATTR_CUDA_API_VERSION
	.align		4
        /*0000*/ 	.byte	0x04, 0x37
        /*0002*/ 	.short	(.L_10 - .L_9)
.L_9:
        /*0004*/ 	.word	0x00000082


	//----- nvinfo : EIATTR_KPARAM_INFO
	.align		4
.L_10:
        /*0008*/ 	.byte	0x04, 0x17
        /*000a*/ 	.short	(.L_12 - .L_11)
.L_11:
        /*000c*/ 	.word	0x00000000
        /*0010*/ 	.short	0x0000
        /*0012*/ 	.short	0x0000
        /*0014*/ 	.byte	0x00, 0xf5, 0x21, 0x00


	//----- nvinfo : EIATTR_SPARSE_MMA_MASK
	.align		4
.L_12:
        /*0018*/ 	.byte	0x03, 0x50
        /*001a*/ 	.short	0x0000


	//----- nvinfo : EIATTR_MAXREG_COUNT
	.align		4
        /*001c*/ 	.byte	0x03, 0x1b
        /*001e*/ 	.short	0x00ff


	//----- nvinfo : EIATTR_MERCURY_ISA_VERSION
	.align		4
        /*0020*/ 	.byte	0x03, 0x5f
        /*0022*/ 	.short	0x0101


	//----- nvinfo : EIATTR_INT_WARP_WIDE_INSTR_OFFSETS
	.align		4
        /*0024*/ 	.byte	0x04, 0x31
        /*0026*/ 	.short	(.L_14 - .L_13)


	//   ....[0]....
.L_13:
        /*0028*/ 	.word	0x000001f0


	//----- nvinfo : EIATTR_VRC_CTA_INIT_COUNT
	.align		4
.L_14:
        /*002c*/ 	.byte	0x02, 0x4a
	.zero		1
	.zero		1


	//----- nvinfo : EIATTR_EXIT_INSTR_OFFSETS
	.align		4
        /*0030*/ 	.byte	0x04, 0x1c
        /*0032*/ 	.short	(.L_16 - .L_15)


	//   ....[0]....
.L_15:
        /*0034*/ 	.word	0x00000280


	//----- nvinfo : EIATTR_CRS_STACK_SIZE
	.align		4
.L_16:
        /*0038*/ 	.byte	0x04, 0x1e
        /*003a*/ 	.short	(.L_18 - .L_17)
.L_17:
        /*003c*/ 	.word	0x00000000


	//----- nvinfo : EIATTR_CBANK_PARAM_SIZE
	.align		4
.L_18:
        /*0040*/ 	.byte	0x03, 0x19
        /*0042*/ 	.short	0x0008


	//----- nvinfo : EIATTR_PARAM_CBANK
	.align		4
        /*0044*/ 	.byte	0x04, 0x0a
        /*0046*/ 	.short	(.L_20 - .L_19)
	.align		4
.L_19:
        /*0048*/ 	.word	index@(.nv.constant0._Z14compara_genomaPi)
        /*004c*/ 	.short	0x0380
        /*004e*/ 	.short	0x0008


	//----- nvinfo : EIATTR_SW_WAR
	.align		4
.L_20:
        /*0050*/ 	.byte	0x04, 0x36
        /*0052*/ 	.short	(.L_22 - .L_21)
.L_21:
        /*0054*/ 	.word	0x00000008
.L_22:


//--------------------- .nv.callgraph             --------------------------
	.section	.nv.callgraph,"",@"SHT_CUDA_CALLGRAPH"
	.align	4
	.sectionentsize	8
	.align		4
        /*0000*/ 	.word	0x00000000
	.align		4
        /*0004*/ 	.word	0xffffffff
	.align		4
        /*0008*/ 	.word	0x00000000
	.align		4
        /*000c*/ 	.word	0xfffffffe
	.align		4
        /*0010*/ 	.word	0x00000000
	.align		4
        /*0014*/ 	.word	0xfffffffd
	.align		4
        /*0018*/ 	.word	0x00000000
	.align		4
        /*001c*/ 	.word	0xfffffffc


//--------------------- .nv.constant4             --------------------------
	.section	.nv.constant4,"a",@progbits
	.align	8
	.align		8
.nv.constant4:
        /*0000*/ 	.dword	vetor1
	.align		8
        /*0008*/ 	.dword	vetor2
	.align		8
        /*0010*/ 	.dword	qtd_iguais


//--------------------- .text._Z14compara_genomaPi --------------------------
	.section	.text._Z14compara_genomaPi,"ax",@progbits
	.align	128
        .global         _Z14compara_genomaPi
        .type           _Z14compara_genomaPi,@function
        .size           _Z14compara_genomaPi,(.L_x_6 - _Z14compara_genomaPi)
        .other          _Z14compara_genomaPi,@"STO_CUDA_ENTRY STV_DEFAULT"
_Z14compara_genomaPi:
.text._Z14compara_genomaPi:
[----:B------:R-:W-:Y:S01]  /*0000*/  LDC R1, c[0x0][0x37c] ;  /* 0x0000df00ff017b82 */ /* 0x000fe20000000800 */
[----:B------:R-:W0:Y:S07]  /*0010*/  S2R R3, SR_TID.X ;  /* 0x0000000000037919 */ /* 0x000e2e0000002100 */
[----:B------:R-:W0:Y:S01]  /*0020*/  S2UR UR6, SR_CTAID.X ;  /* 0x00000000000679c3 */ /* 0x000e220000002500 */
[----:B------:R-:W1:Y:S01]  /*0030*/  LDCU.64 UR8, c[0x4][URZ] ;  /* 0x01000000ff0877ac */ /* 0x000e620008000a00 */
[----:B------:R-:W2:Y:S06]  /*0040*/  LDCU.64 UR4, c[0x0][0x358] ;  /* 0x00006b00ff0477ac */ /* 0x000eac0008000a00 */
[----:B------:R-:W0:Y:S02]  /*0050*/  LDC R4, c[0x0][0x360] ;  /* 0x0000d800ff047b82 */ /* 0x000e240000000800 */
[----:B0-----:R-:W-:Y:S01]  /*0060*/  IMAD R4, R4, UR6, R3 ;  /* 0x0000000604047c24 */ /* 0x001fe2000f8e0203 */
[----:B------:R-:W0:Y:S04]  /*0070*/  LDCU.64 UR6, c[0x4][0x8] ;  /* 0x01000100ff0677ac */ /* 0x000e280008000a00 */
[----:B------:R-:W-:-:S02]  /*0080*/  SHF.R.S32.HI R5, RZ, 0x1f, R4 ;  /* 0x0000001fff057819 */ /* 0x000fc40000011404 */
[----:B-1----:R-:W-:-:S04]  /*0090*/  IADD3 R2, P0, PT, R4, UR8, RZ ;  /* 0x0000000804027c10 */ /* 0x002fc8000ff1e0ff */
[----:B------:R-:W-:-:S05]  /*00a0*/  IADD3.X R3, PT, PT, R5, UR9, RZ, P0, !PT ;  /* 0x0000000905037c10 */ /* 0x000fca00087fe4ff */
[----:B--2---:R-:W2:Y:S01]  /*00b0*/  LDG.E.U8 R0, desc[UR4][R2.64] ;  /* 0x0000000402007981 */ /* 0x004ea2000c1e1100 */
[----:B------:R-:W-:Y:S04]  /*00c0*/  BSSY.RECONVERGENT B0, `(.L_x_0) ;  /* 0x0000018000007945 */ /* 0x000fe80003800200 */
[----:B------:R-:W-:Y:S01]  /*00d0*/  BSSY.RELIABLE B1, `(.L_x_1) ;  /* 0x000000f000017945 */ /* 0x000fe20003800100 */
[----:B0-----:R-:W-:-:S04]  /*00e0*/  IADD3 R4, P1, PT, R4, UR6, RZ ;  /* 0x0000000604047c10 */ /* 0x001fc8000ff3e0ff */
[----:B------:R-:W-:Y:S02]  /*00f0*/  IADD3.X R5, PT, PT, R5, UR7, RZ, P1, !PT ;  /* 0x0000000705057c10 */ /* 0x000fe40008ffe4ff */
[----:B--2---:R-:W-:-:S13]  /*0100*/  ISETP.NE.AND P0, PT, R0, RZ, PT ;  /* 0x000000ff0000720c */ /* 0x004fda0003f05270 */
[----:B------:R-:W-:Y:S05]  /*0110*/  @!P0 BRA `(.L_x_2) ;  /* 0x0000000000088947 */ /* 0x000fea0003800000 */
[----:B------:R0:W5:Y:S01]  /*0120*/  LDG.E.U8 R6, desc[UR4][R4.64] ;  /* 0x0000000404067981 */ /* 0x000162000c1e1100 */
[----:B------:R-:W-:Y:S05]  /*0130*/  BRA `(.L_x_3) ;  /* 0x0000000000107947 */ /* 0x000fea0003800000 */
.L_x_2:
[----:B------:R-:W2:Y:S02]  /*0140*/  LDG.E.U8 R6, desc[UR4][R4.64] ;  /* 0x0000000404067981 */ /* 0x000ea4000c1e1100 */
[----:B--2---:R-:W-:-:S13]  /*0150*/  ISETP.NE.AND P0, PT, R6, RZ, PT ;  /* 0x000000ff0600720c */ /* 0x004fda0003f05270 */
[----:B------:R-:W-:Y:S05]  /*0160*/  @!P0 BREAK.RELIABLE B1 ;  /* 0x0000000000018942 */ /* 0x000fea0003800100 */
[----:B------:R-:W-:Y:S05]  /*0170*/  @!P0 BRA `(.L_x_4) ;  /* 0x0000000000308947 */ /* 0x000fea0003800000 */
.L_x_3:
[----:B-----5:R-:W-:-:S04]  /*0180*/  PRMT R7, R6, 0x9910, RZ ;  /* 0x0000991006077816 */ /* 0x020fc800000000ff */
[----:B------:R-:W-:-:S13]  /*0190*/  ISETP.NE.AND P0, PT, R0, R7, PT ;  /* 0x000000070000720c */ /* 0x000fda0003f05270 */
[----:B------:R-:W-:Y:S05]  /*01a0*/  @P0 BREAK.RELIABLE B1 ;  /* 0x0000000000010942 */ /* 0x000fea0003800100 */
[----:B------:R-:W-:Y:S05]  /*01b0*/  @P0 BRA `(.L_x_4) ;  /* 0x0000000000200947 */ /* 0x000fea0003800000 */
[----:B------:R-:W-:Y:S05]  /*01c0*/  BSYNC.RELIABLE B1 ;  /* 0x0000000000017941 */ /* 0x000fea0003800100 */
.L_x_1:
[----:B------:R-:W1:Y:S01]  /*01d0*/  S2R R0, SR_LANEID ;  /* 0x0000000000007919 */ /* 0x000e620000000000 */
[----:B------:R-:W2:Y:S01]  /*01e0*/  LDC.64 R6, c[0x0][0x380] ;  /* 0x0000e000ff067b82 */ /* 0x000ea20000000a00 */
[----:B------:R-:W-:Y:S02]  /*01f0*/  VOTEU.ANY UR6, UPT, PT ;  /* 0x0000000000067886 */ /* 0x000fe400038e0100 */
[----:B------:R-:W-:Y:S02]  /*0200*/  UFLO.U32 UR7, UR6 ;  /* 0x00000006000772bd */ /* 0x000fe400080e0000 */
[----:B------:R-:W2:Y:S04]  /*0210*/  POPC R9, UR6 ;  /* 0x0000000600097d09 */ /* 0x000ea80008000000 */
[----:B-1----:R-:W-:-:S13]  /*0220*/  ISETP.EQ.U32.AND P0, PT, R0, UR7, PT ;  /* 0x0000000700007c0c */ /* 0x002fda000bf02070 */
[----:B--2---:R1:W-:Y:S02]  /*0230*/  @P0 REDG.E.ADD.STRONG.GPU desc[UR4][R6.64], R9 ;  /* 0x000000090600098e */ /* 0x0043e4000c12e104 */
.L_x_4:
[----:B------:R-:W-:Y:S05]  /*0240*/  BSYNC.RECONVERGENT B0 ;  /* 0x0000000000007941 */ /* 0x000fea0003800200 */
.L_x_0:
[----:B------:R-:W-:Y:S05]  /*0250*/  WARPSYNC.ALL ;  /* 0x0000000000007948 */ /* 0x000fea0003800000 */
[----:B------:R-:W-:Y:S04]  /*0260*/  STG.E.U8 desc[UR4][R2.64], RZ ;  /* 0x000000ff02007986 */ /* 0x000fe8000c101104 */
[----:B------:R-:W-:Y:S01]  /*0270*/  STG.E.U8 desc[UR4][R4.64], RZ ;  /* 0x000000ff04007986 */ /* 0x000fe2000c101104 */
[----:B------:R-:W-:Y:S05]  /*0280*/  EXIT ;  /* 0x000000000000794d */ /* 0x000fea0003800000 */
.L_x_5:
[----:B------:R-:W-:-:S00]  /*0290*/  BRA `(.L_x_5) ;  /* 0xfffffffc00fc7947 */ /* 0x000fc0000383ffff */
[----:B------:R-:W-:-:S00]  /*02a0*/  NOP ;  /* 0x0000000000007918 */ /* 0x000fc00000000000 */
        /* <DEDUP_REMOVED lines=13> */
.L_x_6:


//--------------------- .nv.shared.reserved.0     --------------------------
	.section	.nv.shared.reserved.0,"aw",@nobits
	.weak		__nv_reservedSMEM_offset_0_alias
	.size		__nv_reservedSMEM_offset_0_alias, 0, 64
	.other		__nv_reservedSMEM_offset_0_alias,@"STO_CUDA_RESERVED_SHARED STV_DEFAULT"
__nv_reservedSMEM_offset_0_alias:
	.zero		0
	.zero		64


//--------------------- .nv.global                --------------------------
	.section	.nv.global,"aw",@nobits
	.align	4
.nv.global:
	.type		qtd_iguais,@object
	.size		qtd_iguais,(vetor1 - qtd_iguais)
	.other		qtd_iguais,@"STV_DEFAULT STO_CUDA_MANAGED"
qtd_iguais:
	.zero		400
	.type		vetor1,@object
	.size		vetor1,(vetor2 - vetor1)
	.other		vetor1,@"STV_DEFAULT STO_CUDA_MANAGED"
vetor1:
	.zero		30800
	.type		vetor2,@object
	.size		vetor2,(.L_1 - vetor2)
	.other		vetor2,@"STV_DEFAULT STO_CUDA_MANAGED"
vetor2:
	.zero		30800
.L_1:


//--------------------- .nv.constant0._Z14compara_genomaPi --------------------------
	.section	.nv.constant0._Z14compara_genomaPi,"a",@progbits
	.sectionflags	@""
	.align	4
.nv.constant0._Z14compara_genomaPi:
	.zero		904


//--------------------- SYMBOLS --------------------------

	.type		.nv.reservedSmem.offset0,@object
	.size		.nv.reservedSmem.offset0,0x4
